







.version 7.8
.target sm_52
.address_size 64



.visible .entry _Z21gpucachesim_skip_copyPfS_S_jj(
.param .u64 _Z21gpucachesim_skip_copyPfS_S_jj_param_0,
.param .u64 _Z21gpucachesim_skip_copyPfS_S_jj_param_1,
.param .u64 _Z21gpucachesim_skip_copyPfS_S_jj_param_2,
.param .u32 _Z21gpucachesim_skip_copyPfS_S_jj_param_3,
.param .u32 _Z21gpucachesim_skip_copyPfS_S_jj_param_4
)
{
.reg .pred %p<5>;
.reg .f32 %f<4>;
.reg .b32 %r<16>;
.reg .b64 %rd<9>;
.loc	1 22 0


ld.param.u64 %rd2, [_Z21gpucachesim_skip_copyPfS_S_jj_param_0];
ld.param.u64 %rd3, [_Z21gpucachesim_skip_copyPfS_S_jj_param_1];
ld.param.u64 %rd4, [_Z21gpucachesim_skip_copyPfS_S_jj_param_2];
ld.param.u32 %r7, [_Z21gpucachesim_skip_copyPfS_S_jj_param_3];
ld.param.u32 %r8, [_Z21gpucachesim_skip_copyPfS_S_jj_param_4];
.loc	1 27 3
setp.eq.s32 %p1, %r8, 0;
@%p1 bra $L__BB0_6;

.loc	1 30 16
mov.u32 %r10, %ctaid.x;
mov.u32 %r11, %ntid.x;
mov.u32 %r12, %tid.x;
mad.lo.s32 %r1, %r10, %r11, %r12;
.loc	1 31 10
mov.u32 %r13, %nctaid.x;
mul.lo.s32 %r2, %r13, %r11;
.loc	1 27 3
cvta.to.global.u64 %rd1, %rd4;
mov.u32 %r14, 0;

$L__BB0_2:
.loc	1 0 3
setp.ge.u32 %p2, %r1, %r7;
.loc	1 30 5
@%p2 bra $L__BB0_5;

.loc	1 0 5
mov.u32 %r15, %r1;

$L__BB0_4:
.loc	1 35 7
mul.wide.s32 %rd7, %r15, 4;
add.s64 %rd5, %rd2, %rd7;
.loc	1 35 17
.loc	2 134 86, function_name $L__info_string0, inlined_at 1 35 17

	ld.global.nc.f32 %f1, [%rd5];

	.loc	1 35 17
add.s64 %rd6, %rd3, %rd7;
.loc	1 35 32
.loc	2 134 86, function_name $L__info_string0, inlined_at 1 35 32

	ld.global.nc.f32 %f2, [%rd6];

	.loc	1 35 32
add.f32 %f3, %f1, %f2;
add.s64 %rd8, %rd1, %rd7;
st.global.f32 [%rd8], %f3;
.loc	1 31 10
add.s32 %r15, %r15, %r2;
.loc	1 30 5
setp.lt.u32 %p3, %r15, %r7;
@%p3 bra $L__BB0_4;

$L__BB0_5:
.loc	1 27 30
add.s32 %r14, %r14, 1;
.loc	1 27 3
setp.lt.u32 %p4, %r14, %r8;
@%p4 bra $L__BB0_2;

$L__BB0_6:
.loc	1 48 1
ret;

}

.visible .entry _Z6vecAddIdEvPT_S1_S1_i(
.param .u64 _Z6vecAddIdEvPT_S1_S1_i_param_0,
.param .u64 _Z6vecAddIdEvPT_S1_S1_i_param_1,
.param .u64 _Z6vecAddIdEvPT_S1_S1_i_param_2,
.param .u32 _Z6vecAddIdEvPT_S1_S1_i_param_3
)
{
.reg .pred %p<2>;
.reg .b32 %r<5>;
.reg .f64 %fd<4>;
.reg .b64 %rd<13>;
.loc	1 115 0


ld.param.u64 %rd2, [_Z6vecAddIdEvPT_S1_S1_i_param_0];
ld.param.u64 %rd3, [_Z6vecAddIdEvPT_S1_S1_i_param_1];
ld.param.u64 %rd4, [_Z6vecAddIdEvPT_S1_S1_i_param_2];
ld.param.s32 %rd5, [_Z6vecAddIdEvPT_S1_S1_i_param_3];
.loc	1 120 13
mov.u32 %r1, %ctaid.x;
mov.u32 %r2, %ntid.x;
mov.u32 %r3, %tid.x;
mad.lo.s32 %r4, %r1, %r2, %r3;
cvt.u64.u32 %rd1, %r4;
.loc	1 125 3
setp.ge.u64 %p1, %rd1, %rd5;
@%p1 bra $L__BB1_2;

.loc	1 120 13
cvta.to.global.u64 %rd6, %rd2;
.loc	1 128 5
shl.b64 %rd7, %rd1, 3;
add.s64 %rd8, %rd6, %rd7;
.loc	1 120 13
cvta.to.global.u64 %rd9, %rd3;
.loc	1 128 5
add.s64 %rd10, %rd9, %rd7;
ld.global.f64 %fd1, [%rd10];
ld.global.f64 %fd2, [%rd8];
add.f64 %fd3, %fd2, %fd1;
.loc	1 120 13
cvta.to.global.u64 %rd11, %rd4;
.loc	1 128 5
add.s64 %rd12, %rd11, %rd7;
st.global.f64 [%rd12], %fd3;

$L__BB1_2:
.loc	1 133 1
ret;

}

.visible .entry _Z6vecAddIfEvPT_S1_S1_i(
.param .u64 _Z6vecAddIfEvPT_S1_S1_i_param_0,
.param .u64 _Z6vecAddIfEvPT_S1_S1_i_param_1,
.param .u64 _Z6vecAddIfEvPT_S1_S1_i_param_2,
.param .u32 _Z6vecAddIfEvPT_S1_S1_i_param_3
)
{
.reg .pred %p<2>;
.reg .f32 %f<4>;
.reg .b32 %r<5>;
.reg .b64 %rd<13>;
.loc	1 115 0


ld.param.u64 %rd2, [_Z6vecAddIfEvPT_S1_S1_i_param_0];
ld.param.u64 %rd3, [_Z6vecAddIfEvPT_S1_S1_i_param_1];
ld.param.u64 %rd4, [_Z6vecAddIfEvPT_S1_S1_i_param_2];
ld.param.s32 %rd5, [_Z6vecAddIfEvPT_S1_S1_i_param_3];
.loc	1 120 13
mov.u32 %r1, %ctaid.x;
mov.u32 %r2, %ntid.x;
mov.u32 %r3, %tid.x;
mad.lo.s32 %r4, %r1, %r2, %r3;
cvt.u64.u32 %rd1, %r4;
.loc	1 125 3
setp.ge.u64 %p1, %rd1, %rd5;
@%p1 bra $L__BB2_2;

.loc	1 120 13
cvta.to.global.u64 %rd6, %rd2;
.loc	1 128 5
shl.b64 %rd7, %rd1, 2;
add.s64 %rd8, %rd6, %rd7;
.loc	1 120 13
cvta.to.global.u64 %rd9, %rd3;
.loc	1 128 5
add.s64 %rd10, %rd9, %rd7;
ld.global.f32 %f1, [%rd10];
ld.global.f32 %f2, [%rd8];
add.f32 %f3, %f2, %f1;
.loc	1 120 13
cvta.to.global.u64 %rd11, %rd4;
.loc	1 128 5
add.s64 %rd12, %rd11, %rd7;
st.global.f32 [%rd12], %f3;

$L__BB2_2:
.loc	1 133 1
ret;

}
.file	1 "/home/roman/dev/box/test-apps/vectoradd/vectoradd.cu"
.file	2 "/usr/local/cuda-11.8/bin/../targets/x86_64-linux/include/sm_32_intrinsics.hpp"
.section	.debug_str
{
$L__info_string0:
.b8 95,90,78,52,51,95,73,78,84,69,82,78,65,76,95,97,102,50,97,97,50,50,54,95,49,50,95,118,101,99,116,111,114,97,100,100,95,99,117,95
.b8 57,57,102,57,97,56,99,98,53,95,95,108,100,103,69,80,75,102,0

}


// ===== COMPILED SASS (sm_100) =====

	.target	sm_100

	.elftype	@"ET_EXEC"


//--------------------- .note.nv.tkinfo           --------------------------
	.section	.note.nv.tkinfo,"",@"SHT_NOTE"
	.sectionflags	@"SHF_NOTE_NV_TKINFO"
	.tkinfo
        /*0018*/ 	.word	0x00000002
        /*0030*/ 	.string	""
        /*0030*/ 	.string	"ptxas"
        /*0030*/ 	.string	"Cuda compilation tools, release 13.0, V13.0.88"
        /*0030*/ 	.string	"Build cuda_13.0.r13.0/compiler.36424714_0"
        /*0030*/ 	.string	"-arch sm_100 "



//--------------------- .note.nv.cuinfo           --------------------------
	.section	.note.nv.cuinfo,"",@"SHT_NOTE"
	.sectionflags	@"SHF_NOTE_NV_CUINFO"
        /*0018*/ 	.short	0x0002
        /*001a*/ 	.short	0x0034
        /*001c*/ 	.short	0x0082
	.zero		2


//--------------------- .nv.info                  --------------------------
	.section	.nv.info,"",@"SHT_CUDA_INFO"
	.align	4


	//----- nvinfo : EIATTR_REGCOUNT
	.align		4
        /*0000*/ 	.byte	0x04, 0x2f
        /*0002*/ 	.short	(.L_1 - .L_0)
	.align		4
.L_0:
        /*0004*/ 	.word	index@(_Z21gpucachesim_skip_copyPfS_S_jj)
        /*0008*/ 	.word	0x00000014


	//----- nvinfo : EIATTR_FRAME_SIZE
	.align		4
.L_1:
        /*000c*/ 	.byte	0x04, 0x11
        /*000e*/ 	.short	(.L_3 - .L_2)
	.align		4
.L_2:
        /*0010*/ 	.word	index@(_Z21gpucachesim_skip_copyPfS_S_jj)
        /*0014*/ 	.word	0x00000000


	//----- nvinfo : EIATTR_REGCOUNT
	.align		4
.L_3:
        /*0018*/ 	.byte	0x04, 0x2f
        /*001a*/ 	.short	(.L_5 - .L_4)
	.align		4
.L_4:
        /*001c*/ 	.word	index@(_Z6vecAddIdEvPT_S1_S1_i)
        /*0020*/ 	.word	0x0000000c


	//----- nvinfo : EIATTR_FRAME_SIZE
	.align		4
.L_5:
        /*0024*/ 	.byte	0x04, 0x11
        /*0026*/ 	.short	(.L_7 - .L_6)
	.align		4
.L_6:
        /*0028*/ 	.word	index@(_Z6vecAddIdEvPT_S1_S1_i)
        /*002c*/ 	.word	0x00000000


	//----- nvinfo : EIATTR_REGCOUNT
	.align		4
.L_7:
        /*0030*/ 	.byte	0x04, 0x2f
        /*0032*/ 	.short	(.L_9 - .L_8)
	.align		4
.L_8:
        /*0034*/ 	.word	index@(_Z6vecAddIfEvPT_S1_S1_i)
        /*0038*/ 	.word	0x0000000c


	//----- nvinfo : EIATTR_FRAME_SIZE
	.align		4
.L_9:
        /*003c*/ 	.byte	0x04, 0x11
        /*003e*/ 	.short	(.L_11 - .L_10)
	.align		4
.L_10:
        /*0040*/ 	.word	index@(_Z6vecAddIfEvPT_S1_S1_i)
        /*0044*/ 	.word	0x00000000


	//----- nvinfo : EIATTR_MIN_STACK_SIZE
	.align		4
.L_11:
        /*0048*/ 	.byte	0x04, 0x12
        /*004a*/ 	.short	(.L_13 - .L_12)
	.align		4
.L_12:
        /*004c*/ 	.word	index@(_Z6vecAddIfEvPT_S1_S1_i)
        /*0050*/ 	.word	0x00000000


	//----- nvinfo : EIATTR_MIN_STACK_SIZE
	.align		4
.L_13:
        /*0054*/ 	.byte	0x04, 0x12
        /*0056*/ 	.short	(.L_15 - .L_14)
	.align		4
.L_14:
        /*0058*/ 	.word	index@(_Z6vecAddIdEvPT_S1_S1_i)
        /*005c*/ 	.word	0x00000000


	//----- nvinfo : EIATTR_MIN_STACK_SIZE
	.align		4
.L_15:
        /*0060*/ 	.byte	0x04, 0x12
        /*0062*/ 	.short	(.L_17 - .L_16)
	.align		4
.L_16:
        /*0064*/ 	.word	index@(_Z21gpucachesim_skip_copyPfS_S_jj)
        /*0068*/ 	.word	0x00000000
.L_17:


//--------------------- .nv.compat                --------------------------
	.section	.nv.compat,"",@"SHT_CUDA_COMPAT_INFO"
	.align	4
        /*0000*/ 	.byte	0x02, 0x09, 0x00, 0x00, 0x02, 0x02, 0x01, 0x00, 0x02, 0x05, 0x05, 0x00, 0x03, 0x07, 0x01, 0x01
        /*0010*/ 	.byte	0x02, 0x03, 0x00, 0x00, 0x02, 0x06, 0x01, 0x00, 0x04, 0x0b, 0x08, 0x00, 0x01, 0x00, 0x00, 0x00
        /*0020*/ 	.byte	0x00, 0x00, 0x00, 0x00


//--------------------- .nv.info._Z6vecAddIfEvPT_S1_S1_i --------------------------
	.section	.nv.info._Z6vecAddIfEvPT_S1_S1_i,"",@"SHT_CUDA_INFO"
	.sectionflags	@""
	.align	4


	//----- nvinfo : EIATTR_CUDA_API_VERSION
	.align		4
        /*0000*/ 	.byte	0x04, 0x37
        /*0002*/ 	.short	(.L_19 - .L_18)
.L_18:
        /*0004*/ 	.word	0x00000082


	//----- nvinfo : EIATTR_KPARAM_INFO
	.align		4
.L_19:
        /*0008*/ 	.byte	0x04, 0x17
        /*000a*/ 	.short	(.L_21 - .L_20)
.L_20:
        /*000c*/ 	.word	0x00000000
        /*0010*/ 	.short	0x0003
        /*0012*/ 	.short	0x0018
        /*0014*/ 	.byte	0x00, 0xf0, 0x11, 0x00


	//----- nvinfo : EIATTR_KPARAM_INFO
	.align		4
.L_21:
        /*0018*/ 	.byte	0x04, 0x17
        /*001a*/ 	.short	(.L_23 - .L_22)
.L_22:
        /*001c*/ 	.word	0x00000000
        /*0020*/ 	.short	0x0002
        /*0022*/ 	.short	0x0010
        /*0024*/ 	.byte	0x00, 0xf0, 0x21, 0x00


	//----- nvinfo : EIATTR_KPARAM_INFO
	.align		4
.L_23:
        /*0028*/ 	.byte	0x04, 0x17
        /*002a*/ 	.short	(.L_25 - .L_24)
.L_24:
        /*002c*/ 	.word	0x00000000
        /*0030*/ 	.short	0x0001
        /*0032*/ 	.short	0x0008
        /*0034*/ 	.byte	0x00, 0xf0, 0x21, 0x00


	//----- nvinfo : EIATTR_KPARAM_INFO
	.align		4
.L_25:
        /*0038*/ 	.byte	0x04, 0x17
        /*003a*/ 	.short	(.L_27 - .L_26)
.L_26:
        /*003c*/ 	.word	0x00000000
        /*0040*/ 	.short	0x0000
        /*0042*/ 	.short	0x0000
        /*0044*/ 	.byte	0x00, 0xf0, 0x21, 0x00


	//----- nvinfo : EIATTR_SPARSE_MMA_MASK
	.align		4
.L_27:
        /*0048*/ 	.byte	0x03, 0x50
        /*004a*/ 	.short	0x0000


	//----- nvinfo : EIATTR_MAXREG_COUNT
	.align		4
        /*004c*/ 	.byte	0x03, 0x1b
        /*004e*/ 	.short	0x00ff


	//----- nvinfo : EIATTR_MERCURY_ISA_VERSION
	.align		4
        /*0050*/ 	.byte	0x03, 0x5f
        /*0052*/ 	.short	0x0101


	//----- nvinfo : EIATTR_VRC_CTA_INIT_COUNT
	.align		4
        /*0054*/ 	.byte	0x02, 0x4a
	.zero		1
	.zero		1


	//----- nvinfo : EIATTR_EXIT_INSTR_OFFSETS
	.align		4
        /*0058*/ 	.byte	0x04, 0x1c
        /*005a*/ 	.short	(.L_29 - .L_28)


	//   ....[0]....
.L_28:
        /*005c*/ 	.word	0x00000090


	//   ....[1]....
        /*0060*/ 	.word	0x00000190


	//----- nvinfo : EIATTR_CBANK_PARAM_SIZE
	.align		4
.L_29:
        /*0064*/ 	.byte	0x03, 0x19
        /*0066*/ 	.short	0x001c


	//----- nvinfo : EIATTR_PARAM_CBANK
	.align		4
        /*0068*/ 	.byte	0x04, 0x0a
        /*006a*/ 	.short	(.L_31 - .L_30)
	.align		4
.L_30:
        /*006c*/ 	.word	index@(.nv.constant0._Z6vecAddIfEvPT_S1_S1_i)
        /*0070*/ 	.short	0x0380
        /*0072*/ 	.short	0x001c


	//----- nvinfo : EIATTR_SW_WAR
	.align		4
.L_31:
        /*0074*/ 	.byte	0x04, 0x36
        /*0076*/ 	.short	(.L_33 - .L_32)
.L_32:
        /*0078*/ 	.word	0x00000008
.L_33:


//--------------------- .nv.info._Z6vecAddIdEvPT_S1_S1_i --------------------------
	.section	.nv.info._Z6vecAddIdEvPT_S1_S1_i,"",@"SHT_CUDA_INFO"
	.sectionflags	@""
	.align	4


	//----- nvinfo : EIATTR_CUDA_API_VERSION
	.align		4
        /*0000*/ 	.byte	0x04, 0x37
        /*0002*/ 	.short	(.L_35 - .L_34)
.L_34:
        /*0004*/ 	.word	0x00000082


	//----- nvinfo : EIATTR_KPARAM_INFO
	.align		4
.L_35:
        /*0008*/ 	.byte	0x04, 0x17
        /*000a*/ 	.short	(.L_37 - .L_36)
.L_36:
        /*000c*/ 	.word	0x00000000
        /*0010*/ 	.short	0x0003
        /*0012*/ 	.short	0x0018
        /*0014*/ 	.byte	0x00, 0xf0, 0x11, 0x00


	//----- nvinfo : EIATTR_KPARAM_INFO
	.align		4
.L_37:
        /*0018*/ 	.byte	0x04, 0x17
        /*001a*/ 	.short	(.L_39 - .L_38)
.L_38:
        /*001c*/ 	.word	0x00000000
        /*0020*/ 	.short	0x0002
        /*0022*/ 	.short	0x0010
        /*0024*/ 	.byte	0x00, 0xf0, 0x21, 0x00


	//----- nvinfo : EIATTR_KPARAM_INFO
	.align		4
.L_39:
        /*0028*/ 	.byte	0x04, 0x17
        /*002a*/ 	.short	(.L_41 - .L_40)
.L_40:
        /*002c*/ 	.word	0x00000000
        /*0030*/ 	.short	0x0001
        /*0032*/ 	.short	0x0008
        /*0034*/ 	.byte	0x00, 0xf0, 0x21, 0x00


	//----- nvinfo : EIATTR_KPARAM_INFO
	.align		4
.L_41:
        /*0038*/ 	.byte	0x04, 0x17
        /*003a*/ 	.short	(.L_43 - .L_42)
.L_42:
        /*003c*/ 	.word	0x00000000
        /*0040*/ 	.short	0x0000
        /*0042*/ 	.short	0x0000
        /*0044*/ 	.byte	0x00, 0xf0, 0x21, 0x00


	//----- nvinfo : EIATTR_SPARSE_MMA_MASK
	.align		4
.L_43:
        /*0048*/ 	.byte	0x03, 0x50
        /*004a*/ 	.short	0x0000


	//----- nvinfo : EIATTR_MAXREG_COUNT
	.align		4
        /*004c*/ 	.byte	0x03, 0x1b
        /*004e*/ 	.short	0x00ff


	//----- nvinfo : EIATTR_MERCURY_ISA_VERSION
	.align		4
        /*0050*/ 	.byte	0x03, 0x5f
        /*0052*/ 	.short	0x0101


	//----- nvinfo : EIATTR_VRC_CTA_INIT_COUNT
	.align		4
        /*0054*/ 	.byte	0x02, 0x4a
	.zero		1
	.zero		1


	//----- nvinfo : EIATTR_EXIT_INSTR_OFFSETS
	.align		4
        /*0058*/ 	.byte	0x04, 0x1c
        /*005a*/ 	.short	(.L_45 - .L_44)


	//   ....[0]....
.L_44:
        /*005c*/ 	.word	0x00000090


	//   ....[1]....
        /*0060*/ 	.word	0x00000190


	//----- nvinfo : EIATTR_CBANK_PARAM_SIZE
	.align		4
.L_45:
        /*0064*/ 	.byte	0x03, 0x19
        /*0066*/ 	.short	0x001c


	//----- nvinfo : EIATTR_PARAM_CBANK
	.align		4
        /*0068*/ 	.byte	0x04, 0x0a
        /*006a*/ 	.short	(.L_47 - .L_46)
	.align		4
.L_46:
        /*006c*/ 	.word	index@(.nv.constant0._Z6vecAddIdEvPT_S1_S1_i)
        /*0070*/ 	.short	0x0380
        /*0072*/ 	.short	0x001c


	//----- nvinfo : EIATTR_SW_WAR
	.align		4
.L_47:
        /*0074*/ 	.byte	0x04, 0x36
        /*0076*/ 	.short	(.L_49 - .L_48)
.L_48:
        /*0078*/ 	.word	0x00000008
.L_49:


//--------------------- .nv.info._Z21gpucachesim_skip_copyPfS_S_jj --------------------------
	.section	.nv.info._Z21gpucachesim_skip_copyPfS_S_jj,"",@"SHT_CUDA_INFO"
	.sectionflags	@""
	.align	4


	//----- nvinfo : EIATTR_CUDA_API_VERSION
	.align		4
        /*0000*/ 	.byte	0x04, 0x37
        /*0002*/ 	.short	(.L_51 - .L_50)
.L_50:
        /*0004*/ 	.word	0x00000082


	//----- nvinfo : EIATTR_KPARAM_INFO
	.align		4
.L_51:
        /*0008*/ 	.byte	0x04, 0x17
        /*000a*/ 	.short	(.L_53 - .L_52)
.L_52:
        /*000c*/ 	.word	0x00000000
        /*0010*/ 	.short	0x0004
        /*0012*/ 	.short	0x001c
        /*0014*/ 	.byte	0x00, 0xf0, 0x11, 0x00


	//----- nvinfo : EIATTR_KPARAM_INFO
	.align		4
.L_53:
        /*0018*/ 	.byte	0x04, 0x17
        /*001a*/ 	.short	(.L_55 - .L_54)
.L_54:
        /*001c*/ 	.word	0x00000000
        /*0020*/ 	.short	0x0003
        /*0022*/ 	.short	0x0018
        /*0024*/ 	.byte	0x00, 0xf0, 0x11, 0x00


	//----- nvinfo : EIATTR_KPARAM_INFO
	.align		4
.L_55:
        /*0028*/ 	.byte	0x04, 0x17
        /*002a*/ 	.short	(.L_57 - .L_56)
.L_56:
        /*002c*/ 	.word	0x00000000
        /*0030*/ 	.short	0x0002
        /*0032*/ 	.short	0x0010
        /*0034*/ 	.byte	0x00, 0xf0, 0x21, 0x00


	//----- nvinfo : EIATTR_KPARAM_INFO
	.align		4
.L_57:
        /*0038*/ 	.byte	0x04, 0x17
        /*003a*/ 	.short	(.L_59 - .L_58)
.L_58:
        /*003c*/ 	.word	0x00000000
        /*0040*/ 	.short	0x0001
        /*0042*/ 	.short	0x0008
        /*0044*/ 	.byte	0x00, 0xf0, 0x21, 0x00


	//----- nvinfo : EIATTR_KPARAM_INFO
	.align		4
.L_59:
        /*0048*/ 	.byte	0x04, 0x17
        /*004a*/ 	.short	(.L_61 - .L_60)
.L_60:
        /*004c*/ 	.word	0x00000000
        /*0050*/ 	.short	0x0000
        /*0052*/ 	.short	0x0000
        /*0054*/ 	.byte	0x00, 0xf0, 0x21, 0x00


	//----- nvinfo : EIATTR_SPARSE_MMA_MASK
	.align		4
.L_61:
        /*0058*/ 	.byte	0x03, 0x50
        /*005a*/ 	.short	0x0000


	//----- nvinfo : EIATTR_MAXREG_COUNT
	.align		4
        /*005c*/ 	.byte	0x03, 0x1b
        /*005e*/ 	.short	0x00ff


	//----- nvinfo : EIATTR_MERCURY_ISA_VERSION
	.align		4
        /*0060*/ 	.byte	0x03, 0x5f
        /*0062*/ 	.short	0x0101


	//----- nvinfo : EIATTR_VRC_CTA_INIT_COUNT
	.align		4
        /*0064*/ 	.byte	0x02, 0x4a
	.zero		1
	.zero		1


	//----- nvinfo : EIATTR_EXIT_INSTR_OFFSETS
	.align		4
        /*0068*/ 	.byte	0x04, 0x1c
        /*006a*/ 	.short	(.L_63 - .L_62)


	//   ....[0]....
.L_62:
        /*006c*/ 	.word	0x00000030


	//   ....[1]....
        /*0070*/ 	.word	0x00000220


	//----- nvinfo : EIATTR_CRS_STACK_SIZE
	.align		4
.L_63:
        /*0074*/ 	.byte	0x04, 0x1e
        /*0076*/ 	.short	(.L_65 - .L_64)
.L_64:
        /*0078*/ 	.word	0x00000000


	//----- nvinfo : EIATTR_CBANK_PARAM_SIZE
	.align		4
.L_65:
        /*007c*/ 	.byte	0x03, 0x19
        /*007e*/ 	.short	0x0020


	//----- nvinfo : EIATTR_PARAM_CBANK
	.align		4
        /*0080*/ 	.byte	0x04, 0x0a
        /*0082*/ 	.short	(.L_67 - .L_66)
	.align		4
.L_66:
        /*0084*/ 	.word	index@(.nv.constant0._Z21gpucachesim_skip_copyPfS_S_jj)
        /*0088*/ 	.short	0x0380
        /*008a*/ 	.short	0x0020


	//----- nvinfo : EIATTR_SW_WAR
	.align		4
.L_67:
        /*008c*/ 	.byte	0x04, 0x36
        /*008e*/ 	.short	(.L_69 - .L_68)
.L_68:
        /*0090*/ 	.word	0x00000008
.L_69:


//--------------------- .nv.callgraph             --------------------------
	.section	.nv.callgraph,"",@"SHT_CUDA_CALLGRAPH"
	.align	4
	.sectionentsize	8
	.align		4
        /*0000*/ 	.word	0x00000000
	.align		4
        /*0004*/ 	.word	0xffffffff
	.align		4
        /*0008*/ 	.word	0x00000000
	.align		4
        /*000c*/ 	.word	0xfffffffe
	.align		4
        /*0010*/ 	.word	0x00000000
	.align		4
        /*0014*/ 	.word	0xfffffffd
	.align		4
        /*0018*/ 	.word	0x00000000
	.align		4
        /*001c*/ 	.word	0xfffffffc


//--------------------- .text._Z6vecAddIfEvPT_S1_S1_i --------------------------
	.section	.text._Z6vecAddIfEvPT_S1_S1_i,"ax",@progbits
	.align	128
        .global         _Z6vecAddIfEvPT_S1_S1_i
        .type           _Z6vecAddIfEvPT_S1_S1_i,@function
        .size           _Z6vecAddIfEvPT_S1_S1_i,(.L_x_7 - _Z6vecAddIfEvPT_S1_S1_i)
        .other          _Z6vecAddIfEvPT_S1_S1_i,@"STO_CUDA_ENTRY STV_DEFAULT"
_Z6vecAddIfEvPT_S1_S1_i:
.text._Z6vecAddIfEvPT_S1_S1_i:
[----:B------:R-:W-:Y:S01]  /*0000*/  LDC R1, c[0x0][0x37c] ;  /* 0x0000df00ff017b82 */ /* 0x000fe20000000800 */
[----:B------:R-:W0:Y:S07]  /*0010*/  S2R R3, SR_TID.X ;  /* 0x0000000000037919 */ /* 0x000e2e0000002100 */
[----:B------:R-:W0:Y:S01]  /*0020*/  S2UR UR4, SR_CTAID.X ;  /* 0x00000000000479c3 */ /* 0x000e220000002500 */
[----:B------:R-:W1:Y:S07]  /*0030*/  LDCU UR5, c[0x0][0x398] ;  /* 0x00007300ff0577ac */ /* 0x000e6e0008000800 */
[----:B------:R-:W0:Y:S02]  /*0040*/  LDC R0, c[0x0][0x360] ;  /* 0x0000d800ff007b82 */ /* 0x000e240000000800 */
[----:B0-----:R-:W-:Y:S01]  /*0050*/  IMAD R0, R0, UR4, R3 ;  /* 0x0000000400007c24 */ /* 0x001fe2000f8e0203 */
[----:B-1----:R-:W-:-:S04]  /*0060*/  USHF.R.S32.HI UR4, URZ, 0x1f, UR5 ;  /* 0x0000001fff047899 */ /* 0x002fc80008011405 */
[----:B------:R-:W-:-:S04]  /*0070*/  ISETP.GE.U32.AND P0, PT, R0, UR5, PT ;  /* 0x0000000500007c0c */ /* 0x000fc8000bf06070 */
[----:B------:R-:W-:-:S13]  /*0080*/  ISETP.GE.U32.AND.EX P0, PT, RZ, UR4, PT, P0 ;  /* 0x00000004ff007c0c */ /* 0x000fda000bf06100 */
[----:B------:R-:W-:Y:S05]  /*0090*/  @P0 EXIT ;  /* 0x000000000000094d */ /* 0x000fea0003800000 */
[----:B------:R-:W0:Y:S01]  /*00a0*/  LDCU.128 UR8, c[0x0][0x380] ;  /* 0x00007000ff0877ac */ /* 0x000e220008000c00 */
[----:B------:R-:W-:Y:S01]  /*00b0*/  IMAD.SHL.U32 R6, R0, 0x4, RZ ;  /* 0x0000000400067824 */ /* 0x000fe200078e00ff */
[----:B------:R-:W-:Y:S01]  /*00c0*/  SHF.R.U32.HI R0, RZ, 0x1e, R0 ;  /* 0x0000001eff007819 */ /* 0x000fe20000011600 */
[----:B------:R-:W1:Y:S01]  /*00d0*/  LDCU.64 UR4, c[0x0][0x358] ;  /* 0x00006b00ff0477ac */ /* 0x000e620008000a00 */
[----:B------:R-:W2:Y:S02]  /*00e0*/  LDCU.64 UR6, c[0x0][0x390] ;  /* 0x00007200ff0677ac */ /* 0x000ea40008000a00 */
[C---:B0-----:R-:W-:Y:S02]  /*00f0*/  IADD3 R4, P0, PT, R6.reuse, UR8, RZ ;  /* 0x0000000806047c10 */ /* 0x041fe4000ff1e0ff */
[----:B------:R-:W-:Y:S02]  /*0100*/  IADD3 R2, P1, PT, R6, UR10, RZ ;  /* 0x0000000a06027c10 */ /* 0x000fe4000ff3e0ff */
[----:B------:R-:W-:-:S02]  /*0110*/  IADD3.X R5, PT, PT, R0, UR9, RZ, P0, !PT ;  /* 0x0000000900057c10 */ /* 0x000fc400087fe4ff */
[----:B------:R-:W-:-:S04]  /*0120*/  IADD3.X R3, PT, PT, R0, UR11, RZ, P1, !PT ;  /* 0x0000000b00037c10 */ /* 0x000fc80008ffe4ff */
[----:B-1----:R-:W3:Y:S04]  /*0130*/  LDG.E R5, desc[UR4][R4.64] ;  /* 0x0000000404057981 */ /* 0x002ee8000c1e1900 */
[----:B------:R-:W3:Y:S01]  /*0140*/  LDG.E R2, desc[UR4][R2.64] ;  /* 0x0000000402027981 */ /* 0x000ee2000c1e1900 */
[----:B--2---:R-:W-:-:S04]  /*0150*/  IADD3 R6, P0, PT, R6, UR6, RZ ;  /* 0x0000000606067c10 */ /* 0x004fc8000ff1e0ff */
[----:B------:R-:W-:Y:S01]  /*0160*/  IADD3.X R7, PT, PT, R0, UR7, RZ, P0, !PT ;  /* 0x0000000700077c10 */ /* 0x000fe200087fe4ff */
[----:B---3--:R-:W-:-:S05]  /*0170*/  FADD R9, R2, R5 ;  /* 0x0000000502097221 */ /* 0x008fca0000000000 */
[----:B------:R-:W-:Y:S01]  /*0180*/  STG.E desc[UR4][R6.64], R9 ;  /* 0x0000000906007986 */ /* 0x000fe2000c101904 */
[----:B------:R-:W-:Y:S05]  /*0190*/  EXIT ;  /* 0x000000000000794d */ /* 0x000fea0003800000 */
.L_x_0:
[----:B------:R-:W-:-:S00]  /*01a0*/  BRA `(.L_x_0) ;  /* 0xfffffffc00fc7947 */ /* 0x000fc0000383ffff */
[----:B------:R-:W-:-:S00]  /*01b0*/  NOP ;  /* 0x0000000000007918 */ /* 0x000fc00000000000 */
        /* <DEDUP_REMOVED lines=12> */
.L_x_7:


//--------------------- .text._Z6vecAddIdEvPT_S1_S1_i --------------------------
	.section	.text._Z6vecAddIdEvPT_S1_S1_i,"ax",@progbits
	.align	128
        .global         _Z6vecAddIdEvPT_S1_S1_i
        .type           _Z6vecAddIdEvPT_S1_S1_i,@function
        .size           _Z6vecAddIdEvPT_S1_S1_i,(.L_x_8 - _Z6vecAddIdEvPT_S1_S1_i)
        .other          _Z6vecAddIdEvPT_S1_S1_i,@"STO_CUDA_ENTRY STV_DEFAULT"
_Z6vecAddIdEvPT_S1_S1_i:
.text._Z6vecAddIdEvPT_S1_S1_i:
        /* <DEDUP_REMOVED lines=19> */
[----:B-1----:R-:W3:Y:S04]  /*0130*/  LDG.E.64 R4, desc[UR4][R4.64] ;  /* 0x0000000404047981 */ /* 0x002ee8000c1e1b00 */
[----:B------:R-:W3:Y:S01]  /*0140*/  LDG.E.64 R2, desc[UR4][R6.64] ;  /* 0x0000000406027981 */ /* 0x000ee2000c1e1b00 */
[----:B--2---:R-:W-:-:S04]  /*0150*/  IADD3 R8, P0, PT, R8, UR6, RZ ;  /* 0x0000000608087c10 */ /* 0x004fc8000ff1e0ff */
[----:B------:R-:W-:Y:S01]  /*0160*/  IADD3.X R9, PT, PT, R0, UR7, RZ, P0, !PT ;  /* 0x0000000700097c10 */ /* 0x000fe200087fe4ff */
[----:B---3--:R-:W-:-:S07]  /*0170*/  DADD R2, R2, R4 ;  /* 0x0000000002027229 */ /* 0x008fce0000000004 */
[----:B------:R-:W-:Y:S01]  /*0180*/  STG.E.64 desc[UR4][R8.64], R2 ;  /* 0x0000000208007986 */ /* 0x000fe2000c101b04 */
[----:B------:R-:W-:Y:S05]  /*0190*/  EXIT ;  /* 0x000000000000794d */ /* 0x000fea0003800000 */
.L_x_1:
        /* <DEDUP_REMOVED lines=14> */
.L_x_8:


//--------------------- .text._Z21gpucachesim_skip_copyPfS_S_jj --------------------------
	.section	.text._Z21gpucachesim_skip_copyPfS_S_jj,"ax",@progbits
	.align	128
        .global         _Z21gpucachesim_skip_copyPfS_S_jj
        .type           _Z21gpucachesim_skip_copyPfS_S_jj,@function
        .size           _Z21gpucachesim_skip_copyPfS_S_jj,(.L_x_9 - _Z21gpucachesim_skip_copyPfS_S_jj)
        .other          _Z21gpucachesim_skip_copyPfS_S_jj,@"STO_CUDA_ENTRY STV_DEFAULT"
_Z21gpucachesim_skip_copyPfS_S_jj:
.text._Z21gpucachesim_skip_copyPfS_S_jj:
[----:B------:R-:W-:Y:S01]  /*0000*/  LDC R1, c[0x0][0x37c] ;  /* 0x0000df00ff017b82 */ /* 0x000fe20000000800 */
[----:B------:R-:W0:Y:S02]  /*0010*/  LDCU UR4, c[0x0][0x39c] ;  /* 0x00007380ff0477ac */ /* 0x000e240008000800 */
[----:B0-----:R-:W-:-:S13]  /*0020*/  ISETP.NE.AND P0, PT, RZ, UR4, PT ;  /* 0x00000004ff007c0c */ /* 0x001fda000bf05270 */
[----:B------:R-:W-:Y:S05]  /*0030*/  @!P0 EXIT ;  /* 0x000000000000894d */ /* 0x000fea0003800000 */
[----:B------:R-:W0:Y:S01]  /*0040*/  S2R R3, SR_TID.X ;  /* 0x0000000000037919 */ /* 0x000e220000002100 */
[----:B------:R-:W0:Y:S01]  /*0050*/  S2UR UR4, SR_CTAID.X ;  /* 0x00000000000479c3 */ /* 0x000e220000002500 */
[----:B------:R-:W1:Y:S07]  /*0060*/  LDCU.64 UR6, c[0x0][0x358] ;  /* 0x00006b00ff0677ac */ /* 0x000e6e0008000a00 */
[----:B------:R-:W0:Y:S01]  /*0070*/  LDC R14, c[0x0][0x360] ;  /* 0x0000d800ff0e7b82 */ /* 0x000e220000000800 */
[----:B------:R-:W2:Y:S01]  /*0080*/  LDCU UR5, c[0x0][0x370] ;  /* 0x00006e00ff0577ac */ /* 0x000ea20008000800 */
[C---:B0-----:R-:W-:Y:S01]  /*0090*/  IMAD R0, R14.reuse, UR4, R3 ;  /* 0x000000040e007c24 */ /* 0x041fe2000f8e0203 */
[----:B------:R-:W-:Y:S01]  /*00a0*/  UMOV UR4, URZ ;  /* 0x000000ff00047c82 */ /* 0x000fe20008000000 */
[----:B-12---:R-:W-:-:S07]  /*00b0*/  IMAD R14, R14, UR5, RZ ;  /* 0x000000050e0e7c24 */ /* 0x006fce000f8e02ff */
.L_x_5:
[----:B------:R-:W0:Y:S01]  /*00c0*/  LDCU.64 UR8, c[0x0][0x398] ;  /* 0x00007300ff0877ac */ /* 0x000e220008000a00 */
[----:B------:R-:W-:Y:S01]  /*00d0*/  BSSY.RECONVERGENT B0, `(.L_x_2) ;  /* 0x0000013000007945 */ /* 0x000fe20003800200 */
[----:B------:R-:W-:Y:S01]  /*00e0*/  UIADD3 UR4, UPT, UPT, UR4, 0x1, URZ ;  /* 0x0000000104047890 */ /* 0x000fe2000fffe0ff */
[----:B0-----:R-:W-:-:S03]  /*00f0*/  ISETP.GE.U32.AND P0, PT, R0, UR8, PT ;  /* 0x0000000800007c0c */ /* 0x001fc6000bf06070 */
[----:B------:R-:W-:-:S10]  /*0100*/  UISETP.GE.U32.AND UP0, UPT, UR4, UR9, UPT ;  /* 0x000000090400728c */ /* 0x000fd4000bf06070 */
[----:B---3--:R-:W-:Y:S05]  /*0110*/  @P0 BRA `(.L_x_3) ;  /* 0x0000000000380947 */ /* 0x008fea0003800000 */
[----:B------:R-:W0:Y:S01]  /*0120*/  LDC.64 R12, c[0x0][0x390] ;  /* 0x0000e400ff0c7b82 */ /* 0x000e220000000a00 */
[----:B------:R-:W-:-:S07]  /*0130*/  MOV R15, R0 ;  /* 0x00000000000f7202 */ /* 0x000fce0000000f00 */
[----:B------:R-:W1:Y:S08]  /*0140*/  LDC.64 R8, c[0x0][0x380] ;  /* 0x0000e000ff087b82 */ /* 0x000e700000000a00 */
[----:B------:R-:W2:Y:S02]  /*0150*/  LDC.64 R10, c[0x0][0x388] ;  /* 0x0000e200ff0a7b82 */ /* 0x000ea40000000a00 */
.L_x_4:
[----:B-1----:R-:W-:-:S04]  /*0160*/  IMAD.WIDE R2, R15, 0x4, R8 ;  /* 0x000000040f027825 */ /* 0x002fc800078e0208 */
[C---:B--2---:R-:W-:Y:S02]  /*0170*/  IMAD.WIDE R4, R15.reuse, 0x4, R10 ;  /* 0x000000040f047825 */ /* 0x044fe400078e020a */
[----:B------:R-:W2:Y:S04]  /*0180*/  LDG.E.CONSTANT R2, desc[UR6][R2.64] ;  /* 0x0000000602027981 */ /* 0x000ea8000c1e9900 */
[----:B------:R-:W2:Y:S01]  /*0190*/  LDG.E.CONSTANT R5, desc[UR6][R4.64] ;  /* 0x0000000604057981 */ /* 0x000ea2000c1e9900 */
[----:B0--3--:R-:W-:Y:S01]  /*01a0*/  IMAD.WIDE R6, R15, 0x4, R12 ;  /* 0x000000040f067825 */ /* 0x009fe200078e020c */
[----:B------:R-:W-:-:S04]  /*01b0*/  IADD3 R15, PT, PT, R14, R15, RZ ;  /* 0x0000000f0e0f7210 */ /* 0x000fc80007ffe0ff */
[----:B------:R-:W-:Y:S01]  /*01c0*/  ISETP.GE.U32.AND P0, PT, R15, UR8, PT ;  /* 0x000000080f007c0c */ /* 0x000fe2000bf06070 */
[----:B--2---:R-:W-:-:S05]  /*01d0*/  FADD R17, R2, R5 ;  /* 0x0000000502117221 */ /* 0x004fca0000000000 */
[----:B------:R3:W-:Y:S07]  /*01e0*/  STG.E desc[UR6][R6.64], R17 ;  /* 0x0000001106007986 */ /* 0x0007ee000c101906 */
[----:B------:R-:W-:Y:S05]  /*01f0*/  @!P0 BRA `(.L_x_4) ;  /* 0xfffffffc00d88947 */ /* 0x000fea000383ffff */
.L_x_3:
[----:B------:R-:W-:Y:S05]  /*0200*/  BSYNC.RECONVERGENT B0 ;  /* 0x0000000000007941 */ /* 0x000fea0003800200 */
.L_x_2:
[----:B------:R-:W-:Y:S05]  /*0210*/  BRA.U !UP0, `(.L_x_5) ;  /* 0xfffffffd08a87547 */ /* 0x000fea000b83ffff */
[----:B------:R-:W-:Y:S05]  /*0220*/  EXIT ;  /* 0x000000000000794d */ /* 0x000fea0003800000 */
.L_x_6:
        /* <DEDUP_REMOVED lines=13> */
.L_x_9:


//--------------------- .nv.shared.reserved.0     --------------------------
	.section	.nv.shared.reserved.0,"aw",@nobits
	.weak		__nv_reservedSMEM_offset_0_alias
	.size		__nv_reservedSMEM_offset_0_alias, 0, 64
	.other		__nv_reservedSMEM_offset_0_alias,@"STO_CUDA_RESERVED_SHARED STV_DEFAULT"
__nv_reservedSMEM_offset_0_alias:
	.zero		0
	.zero		64


//--------------------- .nv.constant0._Z6vecAddIfEvPT_S1_S1_i --------------------------
	.section	.nv.constant0._Z6vecAddIfEvPT_S1_S1_i,"a",@progbits
	.sectionflags	@""
	.align	4
.nv.constant0._Z6vecAddIfEvPT_S1_S1_i:
	.zero		924


//--------------------- .nv.constant0._Z6vecAddIdEvPT_S1_S1_i --------------------------
	.section	.nv.constant0._Z6vecAddIdEvPT_S1_S1_i,"a",@progbits
	.sectionflags	@""
	.align	4
.nv.constant0._Z6vecAddIdEvPT_S1_S1_i:
	.zero		924


//--------------------- .nv.constant0._Z21gpucachesim_skip_copyPfS_S_jj --------------------------
	.section	.nv.constant0._Z21gpucachesim_skip_copyPfS_S_jj,"a",@progbits
	.sectionflags	@""
	.align	4
.nv.constant0._Z21gpucachesim_skip_copyPfS_S_jj:
	.zero		928


//--------------------- SYMBOLS --------------------------

	.type		.nv.reservedSmem.offset0,@object
	.size		.nv.reservedSmem.offset0,0x4
